//
// Generated by NVIDIA NVVM Compiler
//
// Compiler Build ID: CL-36424714
// Cuda compilation tools, release 13.0, V13.0.88
// Based on NVVM 20.0.0
//

.version 9.0
.target sm_100
.address_size 64

	// .globl	_Z6MatAddPKfS0_Pfi
.extern .func  (.param .b32 func_retval0) vprintf
(
	.param .b64 vprintf_param_0,
	.param .b64 vprintf_param_1
)
;
.global .align 1 .b8 $str[30] = {67, 111, 109, 112, 105, 108, 101, 45, 84, 105, 109, 101, 32, 67, 108, 117, 115, 116, 101, 114, 32, 75, 101, 114, 110, 101, 108, 58, 10};
.global .align 1 .b8 $str$1[20] = {32, 32, 67, 108, 117, 115, 116, 101, 114, 32, 82, 97, 110, 107, 58, 32, 37, 100, 10};
.global .align 1 .b8 $str$2[29] = {32, 32, 67, 108, 117, 115, 116, 101, 114, 32, 83, 105, 122, 101, 32, 40, 66, 108, 111, 99, 107, 115, 41, 58, 32, 37, 100, 10};
.global .align 1 .b8 $str$3[25] = {82, 117, 110, 116, 105, 109, 101, 32, 67, 108, 117, 115, 116, 101, 114, 32, 75, 101, 114, 110, 101, 108, 58, 10};

.visible .entry _Z6MatAddPKfS0_Pfi(
	.param .u64 .ptr .align 1 _Z6MatAddPKfS0_Pfi_param_0,
	.param .u64 .ptr .align 1 _Z6MatAddPKfS0_Pfi_param_1,
	.param .u64 .ptr .align 1 _Z6MatAddPKfS0_Pfi_param_2,
	.param .u32 _Z6MatAddPKfS0_Pfi_param_3
)
{
	.reg .pred 	%p<2>;
	.reg .b32 	%r<14>;
	.reg .b32 	%f<4>;
	.reg .b64 	%rd<11>;

	ld.param.u64 	%rd1, [_Z6MatAddPKfS0_Pfi_param_0];
	ld.param.u64 	%rd2, [_Z6MatAddPKfS0_Pfi_param_1];
	ld.param.u64 	%rd3, [_Z6MatAddPKfS0_Pfi_param_2];
	ld.param.u32 	%r2, [_Z6MatAddPKfS0_Pfi_param_3];
	mov.u32 	%r4, %ctaid.x;
	mov.u32 	%r5, %ntid.x;
	mov.u32 	%r6, %tid.x;
	mad.lo.s32 	%r7, %r4, %r5, %r6;
	mov.u32 	%r8, %ctaid.y;
	mov.u32 	%r9, %ntid.y;
	mov.u32 	%r10, %tid.y;
	mad.lo.s32 	%r11, %r8, %r9, %r10;
	mad.lo.s32 	%r1, %r2, %r11, %r7;
	max.s32 	%r13, %r7, %r11;
	setp.ge.s32 	%p1, %r13, %r2;
	@%p1 bra 	$L__BB0_2;
	cvta.to.global.u64 	%rd4, %rd1;
	cvta.to.global.u64 	%rd5, %rd2;
	cvta.to.global.u64 	%rd6, %rd3;
	mul.wide.s32 	%rd7, %r1, 4;
	add.s64 	%rd8, %rd4, %rd7;
	ld.global.f32 	%f1, [%rd8];
	add.s64 	%rd9, %rd5, %rd7;
	ld.global.f32 	%f2, [%rd9];
	add.f32 	%f3, %f1, %f2;
	add.s64 	%rd10, %rd6, %rd7;
	st.global.f32 	[%rd10], %f3;
$L__BB0_2:
	ret;

}
	// .globl	_Z27cluster_kernel_compile_timePKfPfi
.visible .entry _Z27cluster_kernel_compile_timePKfPfi(
	.param .u64 .ptr .align 1 _Z27cluster_kernel_compile_timePKfPfi_param_0,
	.param .u64 .ptr .align 1 _Z27cluster_kernel_compile_timePKfPfi_param_1,
	.param .u32 _Z27cluster_kernel_compile_timePKfPfi_param_2
)
.explicitcluster
.reqnctapercluster 2, 1, 1
{
	.local .align 8 .b8 	__local_depot1[8];
	.reg .b64 	%SP;
	.reg .b64 	%SPL;
	.reg .pred 	%p<3>;
	.reg .b32 	%r<24>;
	.reg .b32 	%f<2>;
	.reg .b64 	%rd<16>;

	mov.u64 	%SPL, __local_depot1;
	cvta.local.u64 	%SP, %SPL;
	ld.param.u64 	%rd1, [_Z27cluster_kernel_compile_timePKfPfi_param_0];
	ld.param.u64 	%rd2, [_Z27cluster_kernel_compile_timePKfPfi_param_1];
	ld.param.u32 	%r4, [_Z27cluster_kernel_compile_timePKfPfi_param_2];
	mov.u32 	%r6, %ctaid.x;
	mov.u32 	%r7, %ntid.x;
	mov.u32 	%r8, %tid.x;
	mad.lo.s32 	%r1, %r6, %r7, %r8;
	mov.u32 	%r9, %ctaid.y;
	mov.u32 	%r10, %ntid.y;
	mov.u32 	%r11, %tid.y;
	mad.lo.s32 	%r12, %r9, %r10, %r11;
	mul.lo.s32 	%r3, %r4, %r12;
	barrier.cluster.arrive;
	barrier.cluster.wait;
	max.s32 	%r13, %r1, %r12;
	setp.ge.s32 	%p1, %r13, %r4;
	@%p1 bra 	$L__BB1_3;
	cvta.to.global.u64 	%rd3, %rd1;
	cvta.to.global.u64 	%rd4, %rd2;
	add.s32 	%r14, %r3, %r1;
	mul.wide.s32 	%rd5, %r14, 4;
	add.s64 	%rd6, %rd3, %rd5;
	ld.global.f32 	%f1, [%rd6];
	add.s64 	%rd7, %rd4, %rd5;
	st.global.f32 	[%rd7], %f1;
	or.b32  	%r15, %r1, %r12;
	setp.ne.s32 	%p2, %r15, 0;
	@%p2 bra 	$L__BB1_3;
	add.u64 	%rd8, %SP, 0;
	add.u64 	%rd9, %SPL, 0;
	mov.u64 	%rd10, $str;
	cvta.global.u64 	%rd11, %rd10;
	{ // callseq 0, 0
	.param .b64 param0;
	st.param.b64 	[param0], %rd11;
	.param .b64 param1;
	st.param.b64 	[param1], 0;
	.param .b32 retval0;
	call.uni (retval0), 
	vprintf, 
	(
	param0, 
	param1
	);
	ld.param.b32 	%r16, [retval0];
	} // callseq 0
	mov.u32 	%r18, %cluster_ctarank;
	st.local.u32 	[%rd9], %r18;
	mov.u64 	%rd12, $str$1;
	cvta.global.u64 	%rd13, %rd12;
	{ // callseq 1, 0
	.param .b64 param0;
	st.param.b64 	[param0], %rd13;
	.param .b64 param1;
	st.param.b64 	[param1], %rd8;
	.param .b32 retval0;
	call.uni (retval0), 
	vprintf, 
	(
	param0, 
	param1
	);
	ld.param.b32 	%r19, [retval0];
	} // callseq 1
	mov.u32 	%r21, %cluster_nctarank;
	st.local.u32 	[%rd9], %r21;
	mov.u64 	%rd14, $str$2;
	cvta.global.u64 	%rd15, %rd14;
	{ // callseq 2, 0
	.param .b64 param0;
	st.param.b64 	[param0], %rd15;
	.param .b64 param1;
	st.param.b64 	[param1], %rd8;
	.param .b32 retval0;
	call.uni (retval0), 
	vprintf, 
	(
	param0, 
	param1
	);
	ld.param.b32 	%r22, [retval0];
	} // callseq 2
$L__BB1_3:
	ret;

}
	// .globl	_Z22cluster_kernel_runtimePKfPfi
.visible .entry _Z22cluster_kernel_runtimePKfPfi(
	.param .u64 .ptr .align 1 _Z22cluster_kernel_runtimePKfPfi_param_0,
	.param .u64 .ptr .align 1 _Z22cluster_kernel_runtimePKfPfi_param_1,
	.param .u32 _Z22cluster_kernel_runtimePKfPfi_param_2
)
{
	.local .align 8 .b8 	__local_depot2[8];
	.reg .b64 	%SP;
	.reg .b64 	%SPL;
	.reg .pred 	%p<3>;
	.reg .b32 	%r<24>;
	.reg .b32 	%f<3>;
	.reg .b64 	%rd<16>;

	mov.u64 	%SPL, __local_depot2;
	cvta.local.u64 	%SP, %SPL;
	ld.param.u64 	%rd1, [_Z22cluster_kernel_runtimePKfPfi_param_0];
	ld.param.u64 	%rd2, [_Z22cluster_kernel_runtimePKfPfi_param_1];
	ld.param.u32 	%r4, [_Z22cluster_kernel_runtimePKfPfi_param_2];
	mov.u32 	%r6, %ctaid.x;
	mov.u32 	%r7, %ntid.x;
	mov.u32 	%r8, %tid.x;
	mad.lo.s32 	%r1, %r6, %r7, %r8;
	mov.u32 	%r9, %ctaid.y;
	mov.u32 	%r10, %ntid.y;
	mov.u32 	%r11, %tid.y;
	mad.lo.s32 	%r12, %r9, %r10, %r11;
	mul.lo.s32 	%r3, %r4, %r12;
	barrier.cluster.arrive;
	barrier.cluster.wait;
	max.s32 	%r13, %r1, %r12;
	setp.ge.s32 	%p1, %r13, %r4;
	@%p1 bra 	$L__BB2_3;
	cvta.to.global.u64 	%rd3, %rd1;
	cvta.to.global.u64 	%rd4, %rd2;
	add.s32 	%r14, %r3, %r1;
	mul.wide.s32 	%rd5, %r14, 4;
	add.s64 	%rd6, %rd3, %rd5;
	ld.global.f32 	%f1, [%rd6];
	add.f32 	%f2, %f1, %f1;
	add.s64 	%rd7, %rd4, %rd5;
	st.global.f32 	[%rd7], %f2;
	or.b32  	%r15, %r1, %r12;
	setp.ne.s32 	%p2, %r15, 0;
	@%p2 bra 	$L__BB2_3;
	add.u64 	%rd8, %SP, 0;
	add.u64 	%rd9, %SPL, 0;
	mov.u64 	%rd10, $str$3;
	cvta.global.u64 	%rd11, %rd10;
	{ // callseq 3, 0
	.param .b64 param0;
	st.param.b64 	[param0], %rd11;
	.param .b64 param1;
	st.param.b64 	[param1], 0;
	.param .b32 retval0;
	call.uni (retval0), 
	vprintf, 
	(
	param0, 
	param1
	);
	ld.param.b32 	%r16, [retval0];
	} // callseq 3
	mov.u32 	%r18, %cluster_ctarank;
	st.local.u32 	[%rd9], %r18;
	mov.u64 	%rd12, $str$1;
	cvta.global.u64 	%rd13, %rd12;
	{ // callseq 4, 0
	.param .b64 param0;
	st.param.b64 	[param0], %rd13;
	.param .b64 param1;
	st.param.b64 	[param1], %rd8;
	.param .b32 retval0;
	call.uni (retval0), 
	vprintf, 
	(
	param0, 
	param1
	);
	ld.param.b32 	%r19, [retval0];
	} // callseq 4
	mov.u32 	%r21, %cluster_nctarank;
	st.local.u32 	[%rd9], %r21;
	mov.u64 	%rd14, $str$2;
	cvta.global.u64 	%rd15, %rd14;
	{ // callseq 5, 0
	.param .b64 param0;
	st.param.b64 	[param0], %rd15;
	.param .b64 param1;
	st.param.b64 	[param1], %rd8;
	.param .b32 retval0;
	call.uni (retval0), 
	vprintf, 
	(
	param0, 
	param1
	);
	ld.param.b32 	%r22, [retval0];
	} // callseq 5
$L__BB2_3:
	ret;

}
	// .globl	_Z25blocks_as_clusters_kernelPKfPfi
.visible .entry _Z25blocks_as_clusters_kernelPKfPfi(
	.param .u64 .ptr .align 1 _Z25blocks_as_clusters_kernelPKfPfi_param_0,
	.param .u64 .ptr .align 1 _Z25blocks_as_clusters_kernelPKfPfi_param_1,
	.param .u32 _Z25blocks_as_clusters_kernelPKfPfi_param_2
)
.blocksareclusters
.reqntid 16, 16, 1
.reqnctapercluster 2, 2, 1
{
	.reg .pred 	%p<2>;
	.reg .b32 	%r<14>;
	.reg .b32 	%f<3>;
	.reg .b64 	%rd<8>;

	ld.param.u64 	%rd1, [_Z25blocks_as_clusters_kernelPKfPfi_param_0];
	ld.param.u64 	%rd2, [_Z25blocks_as_clusters_kernelPKfPfi_param_1];
	ld.param.u32 	%r2, [_Z25blocks_as_clusters_kernelPKfPfi_param_2];
	mov.u32 	%r4, %ctaid.x;
	mov.u32 	%r5, %ntid.x;
	mov.u32 	%r6, %tid.x;
	mad.lo.s32 	%r7, %r4, %r5, %r6;
	mov.u32 	%r8, %ctaid.y;
	mov.u32 	%r9, %ntid.y;
	mov.u32 	%r10, %tid.y;
	mad.lo.s32 	%r11, %r8, %r9, %r10;
	mad.lo.s32 	%r1, %r2, %r11, %r7;
	max.s32 	%r13, %r7, %r11;
	setp.ge.s32 	%p1, %r13, %r2;
	@%p1 bra 	$L__BB3_2;
	cvta.to.global.u64 	%rd3, %rd1;
	cvta.to.global.u64 	%rd4, %rd2;
	mul.wide.s32 	%rd5, %r1, 4;
	add.s64 	%rd6, %rd3, %rd5;
	ld.global.f32 	%f1, [%rd6];
	add.f32 	%f2, %f1, 0f3F800000;
	add.s64 	%rd7, %rd4, %rd5;
	st.global.f32 	[%rd7], %f2;
$L__BB3_2:
	ret;

}


// ===== COMPILED SASS (sm_100) =====

	.target	sm_100

	.elftype	@"ET_EXEC"


//--------------------- .note.nv.tkinfo           --------------------------
	.section	.note.nv.tkinfo,"",@"SHT_NOTE"
	.sectionflags	@"SHF_NOTE_NV_TKINFO"
	.tkinfo
        /*0018*/ 	.word	0x00000002
        /*0030*/ 	.string	""
        /*0030*/ 	.string	"ptxas"
        /*0030*/ 	.string	"Cuda compilation tools, release 13.0, V13.0.88"
        /*0030*/ 	.string	"Build cuda_13.0.r13.0/compiler.36424714_0"
        /*0030*/ 	.string	"-arch sm_100 -m 64 "



//--------------------- .note.nv.cuinfo           --------------------------
	.section	.note.nv.cuinfo,"",@"SHT_NOTE"
	.sectionflags	@"SHF_NOTE_NV_CUINFO"
        /*0018*/ 	.short	0x0002
        /*001a*/ 	.short	0x0064
        /*001c*/ 	.short	0x0082
	.zero		2


//--------------------- .nv.info                  --------------------------
	.section	.nv.info,"",@"SHT_CUDA_INFO"
	.align	4


	//----- nvinfo : EIATTR_REGCOUNT
	.align		4
        /*0000*/ 	.byte	0x04, 0x2f
        /*0002*/ 	.short	(.L_5 - .L_4)
	.align		4
.L_4:
        /*0004*/ 	.word	index@(_Z6MatAddPKfS0_Pfi)
        /*0008*/ 	.word	0x0000000c


	//----- nvinfo : EIATTR_FRAME_SIZE
	.align		4
.L_5:
        /*000c*/ 	.byte	0x04, 0x11
        /*000e*/ 	.short	(.L_7 - .L_6)
	.align		4
.L_6:
        /*0010*/ 	.word	index@(_Z6MatAddPKfS0_Pfi)
        /*0014*/ 	.word	0x00000000


	//----- nvinfo : EIATTR_REGCOUNT
	.align		4
.L_7:
        /*0018*/ 	.byte	0x04, 0x2f
        /*001a*/ 	.short	(.L_9 - .L_8)
	.align		4
.L_8:
        /*001c*/ 	.word	index@(_Z27cluster_kernel_compile_timePKfPfi)
        /*0020*/ 	.word	0x00000018


	//----- nvinfo : EIATTR_FRAME_SIZE
	.align		4
.L_9:
        /*0024*/ 	.byte	0x04, 0x11
        /*0026*/ 	.short	(.L_11 - .L_10)
	.align		4
.L_10:
        /*0028*/ 	.word	index@(_Z27cluster_kernel_compile_timePKfPfi)
        /*002c*/ 	.word	0x00000008


	//----- nvinfo : EIATTR_REGCOUNT
	.align		4
.L_11:
        /*0030*/ 	.byte	0x04, 0x2f
        /*0032*/ 	.short	(.L_13 - .L_12)
	.align		4
.L_12:
        /*0034*/ 	.word	index@(_Z22cluster_kernel_runtimePKfPfi)
        /*0038*/ 	.word	0x00000018


	//----- nvinfo : EIATTR_FRAME_SIZE
	.align		4
.L_13:
        /*003c*/ 	.byte	0x04, 0x11
        /*003e*/ 	.short	(.L_15 - .L_14)
	.align		4
.L_14:
        /*0040*/ 	.word	index@(_Z22cluster_kernel_runtimePKfPfi)
        /*0044*/ 	.word	0x00000008


	//----- nvinfo : EIATTR_REGCOUNT
	.align		4
.L_15:
        /*0048*/ 	.byte	0x04, 0x2f
        /*004a*/ 	.short	(.L_17 - .L_16)
	.align		4
.L_16:
        /*004c*/ 	.word	index@(_Z25blocks_as_clusters_kernelPKfPfi)
        /*0050*/ 	.word	0x0000000a


	//----- nvinfo : EIATTR_FRAME_SIZE
	.align		4
.L_17:
        /*0054*/ 	.byte	0x04, 0x11
        /*0056*/ 	.short	(.L_19 - .L_18)
	.align		4
.L_18:
        /*0058*/ 	.word	index@(_Z25blocks_as_clusters_kernelPKfPfi)
        /*005c*/ 	.word	0x00000000


	//----- nvinfo : EIATTR_MIN_STACK_SIZE
	.align		4
.L_19:
        /*0060*/ 	.byte	0x04, 0x12
        /*0062*/ 	.short	(.L_21 - .L_20)
	.align		4
.L_20:
        /*0064*/ 	.word	index@(_Z25blocks_as_clusters_kernelPKfPfi)
        /*0068*/ 	.word	0x00000000


	//----- nvinfo : EIATTR_MIN_STACK_SIZE
	.align		4
.L_21:
        /*006c*/ 	.byte	0x04, 0x12
        /*006e*/ 	.short	(.L_23 - .L_22)
	.align		4
.L_22:
        /*0070*/ 	.word	index@(_Z22cluster_kernel_runtimePKfPfi)
        /*0074*/ 	.word	0x00000008


	//----- nvinfo : EIATTR_MIN_STACK_SIZE
	.align		4
.L_23:
        /*0078*/ 	.byte	0x04, 0x12
        /*007a*/ 	.short	(.L_25 - .L_24)
	.align		4
.L_24:
        /*007c*/ 	.word	index@(_Z27cluster_kernel_compile_timePKfPfi)
        /*0080*/ 	.word	0x00000008


	//----- nvinfo : EIATTR_MIN_STACK_SIZE
	.align		4
.L_25:
        /*0084*/ 	.byte	0x04, 0x12
        /*0086*/ 	.short	(.L_27 - .L_26)
	.align		4
.L_26:
        /*0088*/ 	.word	index@(_Z6MatAddPKfS0_Pfi)
        /*008c*/ 	.word	0x00000000
.L_27:


//--------------------- .nv.compat                --------------------------
	.section	.nv.compat,"",@"SHT_CUDA_COMPAT_INFO"
	.align	4
        /*0000*/ 	.byte	0x02, 0x09, 0x00, 0x00, 0x02, 0x02, 0x01, 0x00, 0x02, 0x05, 0x05, 0x00, 0x03, 0x07, 0x01, 0x01
        /*0010*/ 	.byte	0x02, 0x03, 0x00, 0x00, 0x02, 0x06, 0x01, 0x00, 0x04, 0x0b, 0x08, 0x00, 0x09, 0x00, 0x00, 0x00
        /*0020*/ 	.byte	0x00, 0x00, 0x00, 0x00


//--------------------- .nv.info._Z25blocks_as_clusters_kernelPKfPfi --------------------------
	.section	.nv.info._Z25blocks_as_clusters_kernelPKfPfi,"",@"SHT_CUDA_INFO"
	.sectionflags	@""
	.align	4


	//----- nvinfo : EIATTR_BLOCKS_ARE_CLUSTERS
	.align		4
        /*0000*/ 	.byte	0x01, 0x5b
	.zero		2


	//----- nvinfo : EIATTR_CUDA_API_VERSION
	.align		4
        /*0004*/ 	.byte	0x04, 0x37
        /*0006*/ 	.short	(.L_29 - .L_28)
.L_28:
        /*0008*/ 	.word	0x00000082


	//----- nvinfo : EIATTR_KPARAM_INFO
	.align		4
.L_29:
        /*000c*/ 	.byte	0x04, 0x17
        /*000e*/ 	.short	(.L_31 - .L_30)
.L_30:
        /*0010*/ 	.word	0x00000000
        /*0014*/ 	.short	0x0002
        /*0016*/ 	.short	0x0010
        /*0018*/ 	.byte	0x00, 0xf0, 0x11, 0x00


	//----- nvinfo : EIATTR_KPARAM_INFO
	.align		4
.L_31:
        /*001c*/ 	.byte	0x04, 0x17
        /*001e*/ 	.short	(.L_33 - .L_32)
.L_32:
        /*0020*/ 	.word	0x00000000
        /*0024*/ 	.short	0x0001
        /*0026*/ 	.short	0x0008
        /*0028*/ 	.byte	0x00, 0xf5, 0x21, 0x00


	//----- nvinfo : EIATTR_KPARAM_INFO
	.align		4
.L_33:
        /*002c*/ 	.byte	0x04, 0x17
        /*002e*/ 	.short	(.L_35 - .L_34)
.L_34:
        /*0030*/ 	.word	0x00000000
        /*0034*/ 	.short	0x0000
        /*0036*/ 	.short	0x0000
        /*0038*/ 	.byte	0x00, 0xf5, 0x21, 0x00


	//----- nvinfo : EIATTR_CTA_PER_CLUSTER
	.align		4
.L_35:
        /*003c*/ 	.byte	0x04, 0x3d
        /*003e*/ 	.short	(.L_37 - .L_36)
.L_36:
        /*0040*/ 	.word	0x00000002
        /*0044*/ 	.word	0x00000002
        /*0048*/ 	.word	0x00000001


	//----- nvinfo : EIATTR_SPARSE_MMA_MASK
	.align		4
.L_37:
        /*004c*/ 	.byte	0x03, 0x50
        /*004e*/ 	.short	0x0000


	//----- nvinfo : EIATTR_MAXREG_COUNT
	.align		4
        /*0050*/ 	.byte	0x03, 0x1b
        /*0052*/ 	.short	0x00ff


	//----- nvinfo : EIATTR_MERCURY_ISA_VERSION
	.align		4
        /*0054*/ 	.byte	0x03, 0x5f
        /*0056*/ 	.short	0x0101


	//----- nvinfo : EIATTR_VRC_CTA_INIT_COUNT
	.align		4
        /*0058*/ 	.byte	0x02, 0x4a
	.zero		1
	.zero		1


	//----- nvinfo : EIATTR_EXIT_INSTR_OFFSETS
	.align		4
        /*005c*/ 	.byte	0x04, 0x1c
        /*005e*/ 	.short	(.L_39 - .L_38)


	//   ....[0]....
.L_38:
        /*0060*/ 	.word	0x000000d0


	//   ....[1]....
        /*0064*/ 	.word	0x00000160


	//----- nvinfo : EIATTR_REQNTID
	.align		4
.L_39:
        /*0068*/ 	.byte	0x04, 0x10
        /*006a*/ 	.short	(.L_41 - .L_40)
.L_40:
        /*006c*/ 	.word	0x00000010
        /*0070*/ 	.word	0x00000010
        /*0074*/ 	.word	0x00000001


	//----- nvinfo : EIATTR_CBANK_PARAM_SIZE
	.align		4
.L_41:
        /*0078*/ 	.byte	0x03, 0x19
        /*007a*/ 	.short	0x0014


	//----- nvinfo : EIATTR_PARAM_CBANK
	.align		4
        /*007c*/ 	.byte	0x04, 0x0a
        /*007e*/ 	.short	(.L_43 - .L_42)
	.align		4
.L_42:
        /*0080*/ 	.word	index@(.nv.constant0._Z25blocks_as_clusters_kernelPKfPfi)
        /*0084*/ 	.short	0x0380
        /*0086*/ 	.short	0x0014


	//----- nvinfo : EIATTR_SW_WAR
	.align		4
.L_43:
        /*0088*/ 	.byte	0x04, 0x36
        /*008a*/ 	.short	(.L_45 - .L_44)
.L_44:
        /*008c*/ 	.word	0x00000008
.L_45:


//--------------------- .nv.info._Z22cluster_kernel_runtimePKfPfi --------------------------
	.section	.nv.info._Z22cluster_kernel_runtimePKfPfi,"",@"SHT_CUDA_INFO"
	.sectionflags	@""
	.align	4


	//----- nvinfo : EIATTR_CUDA_API_VERSION
	.align		4
        /*0000*/ 	.byte	0x04, 0x37
        /*0002*/ 	.short	(.L_47 - .L_46)
.L_46:
        /*0004*/ 	.word	0x00000082


	//----- nvinfo : EIATTR_KPARAM_INFO
	.align		4
.L_47:
        /*0008*/ 	.byte	0x04, 0x17
        /*000a*/ 	.short	(.L_49 - .L_48)
.L_48:
        /*000c*/ 	.word	0x00000000
        /*0010*/ 	.short	0x0002
        /*0012*/ 	.short	0x0010
        /*0014*/ 	.byte	0x00, 0xf0, 0x11, 0x00


	//----- nvinfo : EIATTR_KPARAM_INFO
	.align		4
.L_49:
        /*0018*/ 	.byte	0x04, 0x17
        /*001a*/ 	.short	(.L_51 - .L_50)
.L_50:
        /*001c*/ 	.word	0x00000000
        /*0020*/ 	.short	0x0001
        /*0022*/ 	.short	0x0008
        /*0024*/ 	.byte	0x00, 0xf5, 0x21, 0x00


	//----- nvinfo : EIATTR_KPARAM_INFO
	.align		4
.L_51:
        /*0028*/ 	.byte	0x04, 0x17
        /*002a*/ 	.short	(.L_53 - .L_52)
.L_52:
        /*002c*/ 	.word	0x00000000
        /*0030*/ 	.short	0x0000
        /*0032*/ 	.short	0x0000
        /*0034*/ 	.byte	0x00, 0xf5, 0x21, 0x00


	//----- nvinfo : EIATTR_SPARSE_MMA_MASK
	.align		4
.L_53:
        /*0038*/ 	.byte	0x03, 0x50
        /*003a*/ 	.short	0x0000


	//----- nvinfo : EIATTR_MAXREG_COUNT
	.align		4
        /*003c*/ 	.byte	0x03, 0x1b
        /*003e*/ 	.short	0x00ff


	//----- nvinfo : EIATTR_NUM_BARRIERS
	.align		4
        /*0040*/ 	.byte	0x02, 0x4c
        /*0042*/ 	.byte	0x01
	.zero		1


	//----- nvinfo : EIATTR_EXTERNS
	.align		4
        /*0044*/ 	.byte	0x04, 0x0f
        /*0046*/ 	.short	(.L_55 - .L_54)


	//   ....[0]....
	.align		4
.L_54:
        /*0048*/ 	.word	index@(vprintf)


	//----- nvinfo : EIATTR_MERCURY_ISA_VERSION
	.align		4
.L_55:
        /*004c*/ 	.byte	0x03, 0x5f
        /*004e*/ 	.short	0x0101


	//----- nvinfo : EIATTR_COOP_GROUP_MASK_REGIDS
	.align		4
        /*0050*/ 	.byte	0x04, 0x29
        /*0052*/ 	.short	(.L_57 - .L_56)


	//   ....[0]....
.L_56:
        /*0054*/ 	.word	0xffffffff


	//----- nvinfo : EIATTR_COOP_GROUP_INSTR_OFFSETS
	.align		4
.L_57:
        /*0058*/ 	.byte	0x04, 0x28
        /*005a*/ 	.short	(.L_59 - .L_58)


	//   ....[0]....
.L_58:
        /*005c*/ 	.word	0x000001c0


	//----- nvinfo : EIATTR_VRC_CTA_INIT_COUNT
	.align		4
.L_59:
        /*0060*/ 	.byte	0x02, 0x4a
	.zero		1
	.zero		1


	//----- nvinfo : EIATTR_SYSCALL_OFFSETS
	.align		4
        /*0064*/ 	.byte	0x04, 0x46
        /*0066*/ 	.short	(.L_61 - .L_60)


	//   ....[0]....
.L_60:
        /*0068*/ 	.word	0x00000370


	//   ....[1]....
        /*006c*/ 	.word	0x00000410


	//   ....[2]....
        /*0070*/ 	.word	0x000004d0


	//----- nvinfo : EIATTR_EXIT_INSTR_OFFSETS
	.align		4
.L_61:
        /*0074*/ 	.byte	0x04, 0x1c
        /*0076*/ 	.short	(.L_63 - .L_62)


	//   ....[0]....
.L_62:
        /*0078*/ 	.word	0x00000250


	//   ....[1]....
        /*007c*/ 	.word	0x000002f0


	//   ....[2]....
        /*0080*/ 	.word	0x000004e0


	//----- nvinfo : EIATTR_CRS_STACK_SIZE
	.align		4
.L_63:
        /*0084*/ 	.byte	0x04, 0x1e
        /*0086*/ 	.short	(.L_65 - .L_64)
.L_64:
        /*0088*/ 	.word	0x00000000


	//----- nvinfo : EIATTR_CBANK_PARAM_SIZE
	.align		4
.L_65:
        /*008c*/ 	.byte	0x03, 0x19
        /*008e*/ 	.short	0x0014


	//----- nvinfo : EIATTR_PARAM_CBANK
	.align		4
        /*0090*/ 	.byte	0x04, 0x0a
        /*0092*/ 	.short	(.L_67 - .L_66)
	.align		4
.L_66:
        /*0094*/ 	.word	index@(.nv.constant0._Z22cluster_kernel_runtimePKfPfi)
        /*0098*/ 	.short	0x0380
        /*009a*/ 	.short	0x0014


	//----- nvinfo : EIATTR_SW_WAR
	.align		4
.L_67:
        /*009c*/ 	.byte	0x04, 0x36
        /*009e*/ 	.short	(.L_69 - .L_68)
.L_68:
        /*00a0*/ 	.word	0x00000008
.L_69:


//--------------------- .nv.info._Z27cluster_kernel_compile_timePKfPfi --------------------------
	.section	.nv.info._Z27cluster_kernel_compile_timePKfPfi,"",@"SHT_CUDA_INFO"
	.sectionflags	@""
	.align	4


	//----- nvinfo : EIATTR_CUDA_API_VERSION
	.align		4
        /*0000*/ 	.byte	0x04, 0x37
        /*0002*/ 	.short	(.L_71 - .L_70)
.L_70:
        /*0004*/ 	.word	0x00000082


	//----- nvinfo : EIATTR_KPARAM_INFO
	.align		4
.L_71:
        /*0008*/ 	.byte	0x04, 0x17
        /*000a*/ 	.short	(.L_73 - .L_72)
.L_72:
        /*000c*/ 	.word	0x00000000
        /*0010*/ 	.short	0x0002
        /*0012*/ 	.short	0x0010
        /*0014*/ 	.byte	0x00, 0xf0, 0x11, 0x00


	//----- nvinfo : EIATTR_KPARAM_INFO
	.align		4
.L_73:
        /*0018*/ 	.byte	0x04, 0x17
        /*001a*/ 	.short	(.L_75 - .L_74)
.L_74:
        /*001c*/ 	.word	0x00000000
        /*0020*/ 	.short	0x0001
        /*0022*/ 	.short	0x0008
        /*0024*/ 	.byte	0x00, 0xf5, 0x21, 0x00


	//----- nvinfo : EIATTR_KPARAM_INFO
	.align		4
.L_75:
        /*0028*/ 	.byte	0x04, 0x17
        /*002a*/ 	.short	(.L_77 - .L_76)
.L_76:
        /*002c*/ 	.word	0x00000000
        /*0030*/ 	.short	0x0000
        /*0032*/ 	.short	0x0000
        /*0034*/ 	.byte	0x00, 0xf5, 0x21, 0x00


	//----- nvinfo : EIATTR_EXPLICIT_CLUSTER
	.align		4
.L_77:
        /*0038*/ 	.byte	0x01, 0x3e
	.zero		2


	//----- nvinfo : EIATTR_CTA_PER_CLUSTER
	.align		4
        /*003c*/ 	.byte	0x04, 0x3d
        /*003e*/ 	.short	(.L_79 - .L_78)
.L_78:
        /*0040*/ 	.word	0x00000002
        /*0044*/ 	.word	0x00000001
        /*0048*/ 	.word	0x00000001


	//----- nvinfo : EIATTR_SPARSE_MMA_MASK
	.align		4
.L_79:
        /*004c*/ 	.byte	0x03, 0x50
        /*004e*/ 	.short	0x0000


	//----- nvinfo : EIATTR_MAXREG_COUNT
	.align		4
        /*0050*/ 	.byte	0x03, 0x1b
        /*0052*/ 	.short	0x00ff


	//----- nvinfo : EIATTR_EXTERNS
	.align		4
        /*0054*/ 	.byte	0x04, 0x0f
        /*0056*/ 	.short	(.L_81 - .L_80)


	//   ....[0]....
	.align		4
.L_80:
        /*0058*/ 	.word	index@(vprintf)


	//----- nvinfo : EIATTR_MERCURY_ISA_VERSION
	.align		4
.L_81:
        /*005c*/ 	.byte	0x03, 0x5f
        /*005e*/ 	.short	0x0101


	//----- nvinfo : EIATTR_VRC_CTA_INIT_COUNT
	.align		4
        /*0060*/ 	.byte	0x02, 0x4a
	.zero		1
	.zero		1


	//----- nvinfo : EIATTR_SYSCALL_OFFSETS
	.align		4
        /*0064*/ 	.byte	0x04, 0x46
        /*0066*/ 	.short	(.L_83 - .L_82)


	//   ....[0]....
.L_82:
        /*0068*/ 	.word	0x000002e0


	//   ....[1]....
        /*006c*/ 	.word	0x00000380


	//   ....[2]....
        /*0070*/ 	.word	0x00000440


	//----- nvinfo : EIATTR_EXIT_INSTR_OFFSETS
	.align		4
.L_83:
        /*0074*/ 	.byte	0x04, 0x1c
        /*0076*/ 	.short	(.L_85 - .L_84)


	//   ....[0]....
.L_84:
        /*0078*/ 	.word	0x000001c0


	//   ....[1]....
        /*007c*/ 	.word	0x00000260


	//   ....[2]....
        /*0080*/ 	.word	0x00000450


	//----- nvinfo : EIATTR_CRS_STACK_SIZE
	.align		4
.L_85:
        /*0084*/ 	.byte	0x04, 0x1e
        /*0086*/ 	.short	(.L_87 - .L_86)
.L_86:
        /*0088*/ 	.word	0x00000000


	//----- nvinfo : EIATTR_CBANK_PARAM_SIZE
	.align		4
.L_87:
        /*008c*/ 	.byte	0x03, 0x19
        /*008e*/ 	.short	0x0014


	//----- nvinfo : EIATTR_PARAM_CBANK
	.align		4
        /*0090*/ 	.byte	0x04, 0x0a
        /*0092*/ 	.short	(.L_89 - .L_88)
	.align		4
.L_88:
        /*0094*/ 	.word	index@(.nv.constant0._Z27cluster_kernel_compile_timePKfPfi)
        /*0098*/ 	.short	0x0380
        /*009a*/ 	.short	0x0014


	//----- nvinfo : EIATTR_SW_WAR
	.align		4
.L_89:
        /*009c*/ 	.byte	0x04, 0x36
        /*009e*/ 	.short	(.L_91 - .L_90)
.L_90:
        /*00a0*/ 	.word	0x00000008
.L_91:


//--------------------- .nv.info._Z6MatAddPKfS0_Pfi --------------------------
	.section	.nv.info._Z6MatAddPKfS0_Pfi,"",@"SHT_CUDA_INFO"
	.sectionflags	@""
	.align	4


	//----- nvinfo : EIATTR_CUDA_API_VERSION
	.align		4
        /*0000*/ 	.byte	0x04, 0x37
        /*0002*/ 	.short	(.L_93 - .L_92)
.L_92:
        /*0004*/ 	.word	0x00000082


	//----- nvinfo : EIATTR_KPARAM_INFO
	.align		4
.L_93:
        /*0008*/ 	.byte	0x04, 0x17
        /*000a*/ 	.short	(.L_95 - .L_94)
.L_94:
        /*000c*/ 	.word	0x00000000
        /*0010*/ 	.short	0x0003
        /*0012*/ 	.short	0x0018
        /*0014*/ 	.byte	0x00, 0xf0, 0x11, 0x00


	//----- nvinfo : EIATTR_KPARAM_INFO
	.align		4
.L_95:
        /*0018*/ 	.byte	0x04, 0x17
        /*001a*/ 	.short	(.L_97 - .L_96)
.L_96:
        /*001c*/ 	.word	0x00000000
        /*0020*/ 	.short	0x0002
        /*0022*/ 	.short	0x0010
        /*0024*/ 	.byte	0x00, 0xf5, 0x21, 0x00


	//----- nvinfo : EIATTR_KPARAM_INFO
	.align		4
.L_97:
        /*0028*/ 	.byte	0x04, 0x17
        /*002a*/ 	.short	(.L_99 - .L_98)
.L_98:
        /*002c*/ 	.word	0x00000000
        /*0030*/ 	.short	0x0001
        /*0032*/ 	.short	0x0008
        /*0034*/ 	.byte	0x00, 0xf5, 0x21, 0x00


	//----- nvinfo : EIATTR_KPARAM_INFO
	.align		4
.L_99:
        /*0038*/ 	.byte	0x04, 0x17
        /*003a*/ 	.short	(.L_101 - .L_100)
.L_100:
        /*003c*/ 	.word	0x00000000
        /*0040*/ 	.short	0x0000
        /*0042*/ 	.short	0x0000
        /*0044*/ 	.byte	0x00, 0xf5, 0x21, 0x00


	//----- nvinfo : EIATTR_SPARSE_MMA_MASK
	.align		4
.L_101:
        /*0048*/ 	.byte	0x03, 0x50
        /*004a*/ 	.short	0x0000


	//----- nvinfo : EIATTR_MAXREG_COUNT
	.align		4
        /*004c*/ 	.byte	0x03, 0x1b
        /*004e*/ 	.short	0x00ff


	//----- nvinfo : EIATTR_MERCURY_ISA_VERSION
	.align		4
        /*0050*/ 	.byte	0x03, 0x5f
        /*0052*/ 	.short	0x0101


	//----- nvinfo : EIATTR_VRC_CTA_INIT_COUNT
	.align		4
        /*0054*/ 	.byte	0x02, 0x4a
	.zero		1
	.zero		1


	//----- nvinfo : EIATTR_EXIT_INSTR_OFFSETS
	.align		4
        /*0058*/ 	.byte	0x04, 0x1c
        /*005a*/ 	.short	(.L_103 - .L_102)


	//   ....[0]....
.L_102:
        /*005c*/ 	.word	0x000000d0


	//   ....[1]....
        /*0060*/ 	.word	0x00000190


	//----- nvinfo : EIATTR_CBANK_PARAM_SIZE
	.align		4
.L_103:
        /*0064*/ 	.byte	0x03, 0x19
        /*0066*/ 	.short	0x001c


	//----- nvinfo : EIATTR_PARAM_CBANK
	.align		4
        /*0068*/ 	.byte	0x04, 0x0a
        /*006a*/ 	.short	(.L_105 - .L_104)
	.align		4
.L_104:
        /*006c*/ 	.word	index@(.nv.constant0._Z6MatAddPKfS0_Pfi)
        /*0070*/ 	.short	0x0380
        /*0072*/ 	.short	0x001c


	//----- nvinfo : EIATTR_SW_WAR
	.align		4
.L_105:
        /*0074*/ 	.byte	0x04, 0x36
        /*0076*/ 	.short	(.L_107 - .L_106)
.L_106:
        /*0078*/ 	.word	0x00000008
.L_107:


//--------------------- .nv.callgraph             --------------------------
	.section	.nv.callgraph,"",@"SHT_CUDA_CALLGRAPH"
	.align	4
	.sectionentsize	8
	.align		4
        /*0000*/ 	.word	0x00000000
	.align		4
        /*0004*/ 	.word	0xffffffff
	.align		4
        /*0008*/ 	.word	index@(_Z22cluster_kernel_runtimePKfPfi)
	.align		4
        /*000c*/ 	.word	index@(vprintf)
	.align		4
        /*0010*/ 	.word	index@(_Z27cluster_kernel_compile_timePKfPfi)
	.align		4
        /*0014*/ 	.word	index@(vprintf)
	.align		4
        /*0018*/ 	.word	0x00000000
	.align		4
        /*001c*/ 	.word	0xfffffffe
	.align		4
        /*0020*/ 	.word	0x00000000
	.align		4
        /*0024*/ 	.word	0xfffffffd
	.align		4
        /*0028*/ 	.word	0x00000000
	.align		4
        /*002c*/ 	.word	0xfffffffc


//--------------------- .nv.constant4             --------------------------
	.section	.nv.constant4,"a",@progbits
	.align	8
	.align		8
.nv.constant4:
        /*0000*/ 	.dword	$str
	.align		8
        /*0008*/ 	.dword	$str$1
	.align		8
        /*0010*/ 	.dword	$str$2
	.align		8
        /*0018*/ 	.dword	$str$3
	.align		8
        /*0020*/ 	.dword	vprintf


//--------------------- .text._Z25blocks_as_clusters_kernelPKfPfi --------------------------
	.section	.text._Z25blocks_as_clusters_kernelPKfPfi,"ax",@progbits
	.align	128
        .global         _Z25blocks_as_clusters_kernelPKfPfi
        .type           _Z25blocks_as_clusters_kernelPKfPfi,@function
        .size           _Z25blocks_as_clusters_kernelPKfPfi,(.L_x_14 - _Z25blocks_as_clusters_kernelPKfPfi)
        .other          _Z25blocks_as_clusters_kernelPKfPfi,@"STO_CUDA_ENTRY STV_DEFAULT"
_Z25blocks_as_clusters_kernelPKfPfi:
.text._Z25blocks_as_clusters_kernelPKfPfi:
[----:B------:R-:W-:Y:S01]  /*0000*/  LDC R1, c[0x0][0x37c] ;  /* 0x0000df00ff017b82 */ /* 0x000fe20000000800 */
[----:B------:R-:W0:Y:S07]  /*0010*/  S2R R3, SR_TID.X ;  /* 0x0000000000037919 */ /* 0x000e2e0000002100 */
[----:B------:R-:W0:Y:S01]  /*0020*/  S2UR UR4, SR_CTAID.X ;  /* 0x00000000000479c3 */ /* 0x000e220000002500 */
[----:B------:R-:W1:Y:S01]  /*0030*/  LDCU UR6, c[0x0][0x390] ;  /* 0x00007200ff0677ac */ /* 0x000e620008000800 */
[----:B------:R-:W2:Y:S06]  /*0040*/  S2R R5, SR_TID.Y ;  /* 0x0000000000057919 */ /* 0x000eac0000002200 */
[----:B------:R-:W0:Y:S08]  /*0050*/  LDC R0, c[0x0][0x360] ;  /* 0x0000d800ff007b82 */ /* 0x000e300000000800 */
[----:B------:R-:W2:Y:S08]  /*0060*/  S2UR UR5, SR_CTAID.Y ;  /* 0x00000000000579c3 */ /* 0x000eb00000002600 */
[----:B------:R-:W2:Y:S01]  /*0070*/  LDC R2, c[0x0][0x364] ;  /* 0x0000d900ff027b82 */ /* 0x000ea20000000800 */
[----:B0-----:R-:W-:-:S02]  /*0080*/  IMAD R0, R0, UR4, R3 ;  /* 0x0000000400007c24 */ /* 0x001fc4000f8e0203 */
[----:B--2---:R-:W-:-:S04]  /*0090*/  IMAD R3, R2, UR5, R5 ;  /* 0x0000000502037c24 */ /* 0x004fc8000f8e0205 */
[----:B-1----:R-:W-:Y:S01]  /*00a0*/  IMAD R7, R3, UR6, R0 ;  /* 0x0000000603077c24 */ /* 0x002fe2000f8e0200 */
[----:B------:R-:W-:-:S04]  /*00b0*/  VIMNMX R2, PT, PT, R0, R3, !PT ;  /* 0x0000000300027248 */ /* 0x000fc80007fe0100 */
[----:B------:R-:W-:-:S13]  /*00c0*/  ISETP.GE.AND P0, PT, R2, UR6, PT ;  /* 0x0000000602007c0c */ /* 0x000fda000bf06270 */
[----:B------:R-:W-:Y:S05]  /*00d0*/  @P0 EXIT ;  /* 0x000000000000094d */ /* 0x000fea0003800000 */
[----:B------:R-:W0:Y:S01]  /*00e0*/  LDC.64 R2, c[0x0][0x380] ;  /* 0x0000e000ff027b82 */ /* 0x000e220000000a00 */
[----:B------:R-:W1:Y:S07]  /*00f0*/  LDCU.64 UR4, c[0x0][0x358] ;  /* 0x00006b00ff0477ac */ /* 0x000e6e0008000a00 */
[----:B------:R-:W2:Y:S01]  /*0100*/  LDC.64 R4, c[0x0][0x388] ;  /* 0x0000e200ff047b82 */ /* 0x000ea20000000a00 */
[----:B0-----:R-:W-:-:S06]  /*0110*/  IMAD.WIDE R2, R7, 0x4, R2 ;  /* 0x0000000407027825 */ /* 0x001fcc00078e0202 */
[----:B-1----:R-:W3:Y:S01]  /*0120*/  LDG.E R2, desc[UR4][R2.64] ;  /* 0x0000000402027981 */ /* 0x002ee2000c1e1900 */
[----:B--2---:R-:W-:-:S04]  /*0130*/  IMAD.WIDE R4, R7, 0x4, R4 ;  /* 0x0000000407047825 */ /* 0x004fc800078e0204 */
[----:B---3--:R-:W-:-:S05]  /*0140*/  FADD R7, R2, 1 ;  /* 0x3f80000002077421 */ /* 0x008fca0000000000 */
[----:B------:R-:W-:Y:S01]  /*0150*/  STG.E desc[UR4][R4.64], R7 ;  /* 0x0000000704007986 */ /* 0x000fe2000c101904 */
[----:B------:R-:W-:Y:S05]  /*0160*/  EXIT ;  /* 0x000000000000794d */ /* 0x000fea0003800000 */
.L_x_0:
[----:B------:R-:W-:-:S00]  /*0170*/  BRA `(.L_x_0) ;  /* 0xfffffffc00fc7947 */ /* 0x000fc0000383ffff */
[----:B------:R-:W-:-:S00]  /*0180*/  NOP ;  /* 0x0000000000007918 */ /* 0x000fc00000000000 */
[----:B------:R-:W-:-:S00]  /*0190*/  NOP ;  /* 0x0000000000007918 */ /* 0x000fc00000000000 */
[----:B------:R-:W-:-:S00]  /*01a0*/  NOP ;  /* 0x0000000000007918 */ /* 0x000fc00000000000 */
[----:B------:R-:W-:-:S00]  /*01b0*/  NOP ;  /* 0x0000000000007918 */ /* 0x000fc00000000000 */
[----:B------:R-:W-:-:S00]  /*01c0*/  NOP ;  /* 0x0000000000007918 */ /* 0x000fc00000000000 */
[----:B------:R-:W-:-:S00]  /*01d0*/  NOP ;  /* 0x0000000000007918 */ /* 0x000fc00000000000 */
[----:B------:R-:W-:-:S00]  /*01e0*/  NOP ;  /* 0x0000000000007918 */ /* 0x000fc00000000000 */
[----:B------:R-:W-:-:S00]  /*01f0*/  NOP ;  /* 0x0000000000007918 */ /* 0x000fc00000000000 */
.L_x_14:


//--------------------- .text._Z22cluster_kernel_runtimePKfPfi --------------------------
	.section	.text._Z22cluster_kernel_runtimePKfPfi,"ax",@progbits
	.align	128
        .global         _Z22cluster_kernel_runtimePKfPfi
        .type           _Z22cluster_kernel_runtimePKfPfi,@function
        .size           _Z22cluster_kernel_runtimePKfPfi,(.L_x_15 - _Z22cluster_kernel_runtimePKfPfi)
        .other          _Z22cluster_kernel_runtimePKfPfi,@"STO_CUDA_ENTRY STV_DEFAULT"
_Z22cluster_kernel_runtimePKfPfi:
.text._Z22cluster_kernel_runtimePKfPfi:
[----:B------:R-:W0:Y:S01]  /*0000*/  LDC R1, c[0x0][0x37c] ;  /* 0x0000df00ff017b82 */ /* 0x000e220000000800 */
[----:B------:R-:W1:Y:S01]  /*0010*/  S2R R3, SR_TID.X ;  /* 0x0000000000037919 */ /* 0x000e620000002100 */
[----:B------:R-:W2:Y:S06]  /*0020*/  LDCU UR10, c[0x0][0x36c] ;  /* 0x00006d80ff0a77ac */ /* 0x000eac0008000800 */
[----:B------:R-:W1:Y:S01]  /*0030*/  S2UR UR8, SR_CTAID.X ;  /* 0x00000000000879c3 */ /* 0x000e620000002500 */
[----:B0-----:R-:W-:Y:S01]  /*0040*/  VIADD R1, R1, 0xfffffff8 ;  /* 0xfffffff801017836 */ /* 0x001fe20000000000 */
[----:B------:R-:W0:Y:S01]  /*0050*/  S2R R5, SR_TID.Y ;  /* 0x0000000000057919 */ /* 0x000e220000002200 */
[----:B------:R-:W3:Y:S01]  /*0060*/  LDCU UR7, c[0x0][0x2fc] ;  /* 0x00005f80ff0777ac */ /* 0x000ee20008000800 */
[----:B------:R-:W4:Y:S04]  /*0070*/  LDCU UR6, c[0x0][0x2f8] ;  /* 0x00005f00ff0677ac */ /* 0x000f280008000800 */
[----:B------:R-:W1:Y:S01]  /*0080*/  LDC R0, c[0x0][0x360] ;  /* 0x0000d800ff007b82 */ /* 0x000e620000000800 */
[----:B------:R-:W0:Y:S07]  /*0090*/  LDCU.64 UR4, c[0x0][0x358] ;  /* 0x00006b00ff0477ac */ /* 0x000e2e0008000a00 */
[----:B------:R-:W0:Y:S01]  /*00a0*/  S2UR UR9, SR_CTAID.Y ;  /* 0x00000000000979c3 */ /* 0x000e220000002600 */
[----:B--2---:R-:W-:-:S07]  /*00b0*/  UISETP.EQ.U32.AND UP0, UPT, UR10, 0x1, UPT ;  /* 0x000000010a00788c */ /* 0x004fce000bf02070 */
[----:B------:R-:W0:Y:S01]  /*00c0*/  LDC R4, c[0x0][0x364] ;  /* 0x0000d900ff047b82 */ /* 0x000e220000000800 */
[----:B----4-:R-:W-:-:S05]  /*00d0*/  IADD3 R2, P0, PT, R1, UR6, RZ ;  /* 0x0000000601027c10 */ /* 0x010fca000ff1e0ff */
[----:B---3--:R-:W-:Y:S02]  /*00e0*/  IMAD.X R16, RZ, RZ, UR7, P0 ;  /* 0x00000007ff107e24 */ /* 0x008fe400080e06ff */
[----:B-1----:R-:W-:Y:S02]  /*00f0*/  IMAD R0, R0, UR8, R3 ;  /* 0x0000000800007c24 */ /* 0x002fe4000f8e0203 */
[----:B0-----:R-:W-:Y:S01]  /*0100*/  IMAD R3, R4, UR9, R5 ;  /* 0x0000000904037c24 */ /* 0x001fe2000f8e0205 */
[----:B------:R-:W-:Y:S06]  /*0110*/  BRA.U !UP0, `(.L_x_1) ;  /* 0x0000000108287547 */ /* 0x000fec000b800000 */
[----:B------:R-:W-:Y:S01]  /*0120*/  @!PT LDS RZ, [RZ] ;  /* 0x00000000fffff984 */ /* 0x000fe20000000800 */
[----:B------:R-:W-:Y:S01]  /*0130*/  @!PT LDS RZ, [RZ] ;  /* 0x00000000fffff984 */ /* 0x000fe20000000800 */
[----:B------:R-:W-:Y:S01]  /*0140*/  @!PT LDS RZ, [RZ] ;  /* 0x00000000fffff984 */ /* 0x000fe20000000800 */
[----:B------:R-:W-:Y:S01]  /*0150*/  @!PT LDS RZ, [RZ] ;  /* 0x00000000fffff984 */ /* 0x000fe20000000800 */
[----:B------:R-:W-:-:S00]  /*0160*/  MEMBAR.ALL.CTA ;  /* 0x0000000000007992 */ /* 0x000fc00000008000 */
[----:B------:R-:W-:Y:S06]  /*0170*/  MEMBAR.ALL.GPU ;  /* 0x0000000000007992 */ /* 0x000fec000000a000 */
[----:B------:R-:W-:-:S00]  /*0180*/  ERRBAR ;  /* 0x00000000000079ab */ /* 0x000fc00000000000 */
[----:B------:R-:W-:Y:S08]  /*0190*/  CGAERRBAR ;  /* 0x00000000000075ab */ /* 0x000ff00000000000 */
[----:B------:R-:W-:Y:S01]  /*01a0*/  UCGABAR_ARV ;  /* 0x00000000000079c7 */ /* 0x000fe20008000000 */
[----:B------:R-:W-:Y:S05]  /*01b0*/  BRA `(.L_x_2) ;  /* 0x0000000000047947 */ /* 0x000fea0003800000 */
.L_x_1:
[----:B------:R-:W-:Y:S01]  /*01c0*/  NOP ;  /* 0x0000000000007918 */ /* 0x000fe20000000000 */
.L_x_2:
[----:B------:R-:W-:Y:S05]  /*01d0*/  BRA.U !UP0, `(.L_x_3) ;  /* 0x00000001080c7547 */ /* 0x000fea000b800000 */
[----:B------:R-:W-:Y:S01]  /*01e0*/  UCGABAR_WAIT ;  /* 0x0000000000007dc7 */ /* 0x000fe20008000000 */
[----:B------:R-:W-:Y:S01]  /*01f0*/  CCTL.IVALL ;  /* 0x00000000ff00798f */ /* 0x000fe20002000000 */
[----:B------:R-:W-:Y:S05]  /*0200*/  BRA `(.L_x_4) ;  /* 0x0000000000047947 */ /* 0x000fea0003800000 */
.L_x_3:
[----:B------:R-:W-:Y:S06]  /*0210*/  BAR.SYNC.DEFER_BLOCKING 0x0 ;  /* 0x0000000000007b1d */ /* 0x000fec0000010000 */
.L_x_4:
[----:B------:R-:W0:Y:S01]  /*0220*/  LDCU UR6, c[0x0][0x390] ;  /* 0x00007200ff0677ac */ /* 0x000e220008000800 */
[----:B------:R-:W-:-:S04]  /*0230*/  VIMNMX R4, PT, PT, R0, R3, !PT ;  /* 0x0000000300047248 */ /* 0x000fc80007fe0100 */
[----:B0-----:R-:W-:-:S13]  /*0240*/  ISETP.GE.AND P0, PT, R4, UR6, PT ;  /* 0x0000000604007c0c */ /* 0x001fda000bf06270 */
[----:B------:R-:W-:Y:S05]  /*0250*/  @P0 EXIT ;  /* 0x000000000000094d */ /* 0x000fea0003800000 */
[----:B------:R-:W0:Y:S01]  /*0260*/  LDC.64 R4, c[0x0][0x380] ;  /* 0x0000e000ff047b82 */ /* 0x000e220000000a00 */
[----:B------:R-:W-:-:S07]  /*0270*/  IMAD R9, R3, UR6, R0 ;  /* 0x0000000603097c24 */ /* 0x000fce000f8e0200 */
[----:B------:R-:W1:Y:S01]  /*0280*/  LDC.64 R6, c[0x0][0x388] ;  /* 0x0000e200ff067b82 */ /* 0x000e620000000a00 */
[----:B0-----:R-:W-:-:S06]  /*0290*/  IMAD.WIDE R4, R9, 0x4, R4 ;  /* 0x0000000409047825 */ /* 0x001fcc00078e0204 */
[----:B------:R-:W2:Y:S01]  /*02a0*/  LDG.E R4, desc[UR4][R4.64] ;  /* 0x0000000404047981 */ /* 0x000ea2000c1e1900 */
[----:B------:R-:W-:Y:S01]  /*02b0*/  LOP3.LUT P0, RZ, R0, R3, RZ, 0xfc, !PT ;  /* 0x0000000300ff7212 */ /* 0x000fe2000780fcff */
[----:B-1----:R-:W-:-:S04]  /*02c0*/  IMAD.WIDE R6, R9, 0x4, R6 ;  /* 0x0000000409067825 */ /* 0x002fc800078e0206 */
[----:B--2---:R-:W-:-:S05]  /*02d0*/  FADD R3, R4, R4 ;  /* 0x0000000404037221 */ /* 0x004fca0000000000 */
[----:B------:R0:W-:Y:S03]  /*02e0*/  STG.E desc[UR4][R6.64], R3 ;  /* 0x0000000306007986 */ /* 0x0001e6000c101904 */
[----:B------:R-:W-:Y:S05]  /*02f0*/  @P0 EXIT ;  /* 0x000000000000094d */ /* 0x000fea0003800000 */
[----:B------:R-:W-:Y:S01]  /*0300*/  MOV R17, 0x20 ;  /* 0x0000002000117802 */ /* 0x000fe20000000f00 */
[----:B------:R-:W1:Y:S01]  /*0310*/  LDCU.64 UR4, c[0x4][0x18] ;  /* 0x01000300ff0477ac */ /* 0x000e620008000a00 */
[----:B0-----:R-:W-:Y:S02]  /*0320*/  CS2R R6, SRZ ;  /* 0x0000000000067805 */ /* 0x001fe4000001ff00 */
[----:B------:R0:W2:Y:S01]  /*0330*/  LDC.64 R8, c[0x4][R17] ;  /* 0x0100000011087b82 */ /* 0x0000a20000000a00 */
[----:B-1----:R-:W-:Y:S01]  /*0340*/  MOV R4, UR4 ;  /* 0x0000000400047c02 */ /* 0x002fe20008000f00 */
[----:B0-----:R-:W-:-:S07]  /*0350*/  IMAD.U32 R5, RZ, RZ, UR5 ;  /* 0x00000005ff057e24 */ /* 0x001fce000f8e00ff */
[----:B------:R-:W-:-:S07]  /*0360*/  LEPC R20, `(.L_x_5) ;  /* 0x000000001014794e */ /* 0x000fce0000000000 */
[----:B--2---:R-:W-:Y:S05]  /*0370*/  CALL.ABS.NOINC R8 ;  /* 0x0000000008007343 */ /* 0x004fea0003c00000 */
.L_x_5:
[----:B------:R-:W0:Y:S01]  /*0380*/  S2R R0, SR_CgaCtaId ;  /* 0x0000000000007919 */ /* 0x000e220000008800 */
[----:B------:R1:W2:Y:S01]  /*0390*/  LDC.64 R8, c[0x4][R17] ;  /* 0x0100000011087b82 */ /* 0x0002a20000000a00 */
[----:B------:R-:W3:Y:S01]  /*03a0*/  LDCU.64 UR4, c[0x4][0x8] ;  /* 0x01000100ff0477ac */ /* 0x000ee20008000a00 */
[----:B------:R-:W-:Y:S01]  /*03b0*/  MOV R6, R2 ;  /* 0x0000000200067202 */ /* 0x000fe20000000f00 */
[----:B------:R-:W-:Y:S01]  /*03c0*/  IMAD.MOV.U32 R7, RZ, RZ, R16 ;  /* 0x000000ffff077224 */ /* 0x000fe200078e0010 */
[----:B---3--:R-:W-:Y:S01]  /*03d0*/  MOV R4, UR4 ;  /* 0x0000000400047c02 */ /* 0x008fe20008000f00 */
[----:B------:R-:W-:Y:S01]  /*03e0*/  IMAD.U32 R5, RZ, RZ, UR5 ;  /* 0x00000005ff057e24 */ /* 0x000fe2000f8e00ff */
[----:B0-----:R1:W-:Y:S06]  /*03f0*/  STL [R1], R0 ;  /* 0x0000000001007387 */ /* 0x0013ec0000100800 */
[----:B------:R-:W-:-:S07]  /*0400*/  LEPC R20, `(.L_x_6) ;  /* 0x000000001014794e */ /* 0x000fce0000000000 */
[----:B-12---:R-:W-:Y:S05]  /*0410*/  CALL.ABS.NOINC R8 ;  /* 0x0000000008007343 */ /* 0x006fea0003c00000 */
.L_x_6:
[----:B------:R-:W-:-:S05]  /*0420*/  CS2R.32 R0, SR_CgaSize ;  /* 0x0000000000007805 */ /* 0x000fca0000008a00 */
[----:B------:R-:W-:-:S06]  /*0430*/  IMAD R0, R0, -0xa0, RZ ;  /* 0xffffff6000007824 */ /* 0x000fcc00078e02ff */
[----:B------:R-:W0:Y:S01]  /*0440*/  LDC R0, c[0x0][R0+0x2cc] ;  /* 0x0000b30000007b82 */ /* 0x000e220000000800 */
[----:B------:R-:W1:Y:S01]  /*0450*/  LDCU.64 UR4, c[0x4][0x10] ;  /* 0x01000200ff0477ac */ /* 0x000e620008000a00 */
[----:B------:R-:W-:Y:S01]  /*0460*/  MOV R6, R2 ;  /* 0x0000000200067202 */ /* 0x000fe20000000f00 */
[----:B------:R-:W-:-:S05]  /*0470*/  IMAD.MOV.U32 R7, RZ, RZ, R16 ;  /* 0x000000ffff077224 */ /* 0x000fca00078e0010 */
[----:B------:R2:W3:Y:S01]  /*0480*/  LDC.64 R8, c[0x4][R17] ;  /* 0x0100000011087b82 */ /* 0x0004e20000000a00 */
[----:B-1----:R-:W-:Y:S01]  /*0490*/  MOV R4, UR4 ;  /* 0x0000000400047c02 */ /* 0x002fe20008000f00 */
[----:B------:R-:W-:Y:S01]  /*04a0*/  IMAD.U32 R5, RZ, RZ, UR5 ;  /* 0x00000005ff057e24 */ /* 0x000fe2000f8e00ff */
[----:B0-----:R2:W-:Y:S06]  /*04b0*/  STL [R1], R0 ;  /* 0x0000000001007387 */ /* 0x0015ec0000100800 */
[----:B------:R-:W-:-:S07]  /*04c0*/  LEPC R20, `(.L_x_7) ;  /* 0x000000001014794e */ /* 0x000fce0000000000 */
[----:B--23--:R-:W-:Y:S05]  /*04d0*/  CALL.ABS.NOINC R8 ;  /* 0x0000000008007343 */ /* 0x00cfea0003c00000 */
.L_x_7:
[----:B------:R-:W-:Y:S05]  /*04e0*/  EXIT ;  /* 0x000000000000794d */ /* 0x000fea0003800000 */
.L_x_8:
        /* <DEDUP_REMOVED lines=9> */
.L_x_15:


//--------------------- .text._Z27cluster_kernel_compile_timePKfPfi --------------------------
	.section	.text._Z27cluster_kernel_compile_timePKfPfi,"ax",@progbits
	.align	128
        .global         _Z27cluster_kernel_compile_timePKfPfi
        .type           _Z27cluster_kernel_compile_timePKfPfi,@function
        .size           _Z27cluster_kernel_compile_timePKfPfi,(.L_x_16 - _Z27cluster_kernel_compile_timePKfPfi)
        .other          _Z27cluster_kernel_compile_timePKfPfi,@"STO_CUDA_ENTRY STV_DEFAULT"
_Z27cluster_kernel_compile_timePKfPfi:
.text._Z27cluster_kernel_compile_timePKfPfi:
        /* <DEDUP_REMOVED lines=8> */
[----:B------:R-:W1:Y:S08]  /*0080*/  LDC R0, c[0x0][0x360] ;  /* 0x0000d800ff007b82 */ /* 0x000e700000000800 */
[----:B------:R-:W0:Y:S08]  /*0090*/  S2UR UR7, SR_CTAID.Y ;  /* 0x00000000000779c3 */ /* 0x000e300000002600 */
[----:B------:R-:W0:Y:S01]  /*00a0*/  LDC R2, c[0x0][0x364] ;  /* 0x0000d900ff027b82 */ /* 0x000e220000000800 */
[----:B-1----:R-:W-:Y:S01]  /*00b0*/  IMAD R0, R0, UR6, R3 ;  /* 0x0000000600007c24 */ /* 0x002fe2000f8e0203 */
        /* <DEDUP_REMOVED lines=8> */
[----:B------:R-:W-:Y:S06]  /*0140*/  UCGABAR_ARV ;  /* 0x00000000000079c7 */ /* 0x000fec0008000000 */
[----:B------:R-:W-:Y:S01]  /*0150*/  UCGABAR_WAIT ;  /* 0x0000000000007dc7 */ /* 0x000fe20008000000 */
[----:B------:R-:W-:Y:S01]  /*0160*/  CCTL.IVALL ;  /* 0x00000000ff00798f */ /* 0x000fe20002000000 */
[----:B0-----:R-:W-:-:S05]  /*0170*/  IMAD R3, R2, UR7, R5 ;  /* 0x0000000702037c24 */ /* 0x001fca000f8e0205 */
[----:B------:R-:W-:-:S04]  /*0180*/  VIMNMX R2, PT, PT, R0, R3, !PT ;  /* 0x0000000300027248 */ /* 0x000fc80007fe0100 */
[----:B---3--:R-:W-:Y:S02]  /*0190*/  ISETP.GE.AND P0, PT, R2, UR8, PT ;  /* 0x0000000802007c0c */ /* 0x008fe4000bf06270 */
[----:B----4-:R-:W-:-:S05]  /*01a0*/  IADD3 R2, P1, PT, R1, UR4, RZ ;  /* 0x0000000401027c10 */ /* 0x010fca000ff3e0ff */
[----:B--2---:R-:W-:-:S06]  /*01b0*/  IMAD.X R16, RZ, RZ, UR5, P1 ;  /* 0x00000005ff107e24 */ /* 0x004fcc00088e06ff */
[----:B------:R-:W-:Y:S05]  /*01c0*/  @P0 EXIT ;  /* 0x000000000000094d */ /* 0x000fea0003800000 */
[----:B------:R-:W0:Y:S01]  /*01d0*/  LDC.64 R4, c[0x0][0x380] ;  /* 0x0000e000ff047b82 */ /* 0x000e220000000a00 */
[----:B------:R-:W1:Y:S01]  /*01e0*/  LDCU.64 UR4, c[0x0][0x358] ;  /* 0x00006b00ff0477ac */ /* 0x000e620008000a00 */
[----:B------:R-:W-:-:S06]  /*01f0*/  IMAD R9, R3, UR8, R0 ;  /* 0x0000000803097c24 */ /* 0x000fcc000f8e0200 */
[----:B------:R-:W2:Y:S01]  /*0200*/  LDC.64 R6, c[0x0][0x388] ;  /* 0x0000e200ff067b82 */ /* 0x000ea20000000a00 */
[----:B0-----:R-:W-:-:S06]  /*0210*/  IMAD.WIDE R4, R9, 0x4, R4 ;  /* 0x0000000409047825 */ /* 0x001fcc00078e0204 */
[----:B-1----:R-:W3:Y:S01]  /*0220*/  LDG.E R5, desc[UR4][R4.64] ;  /* 0x0000000404057981 */ /* 0x002ee2000c1e1900 */
[----:B------:R-:W-:Y:S01]  /*0230*/  LOP3.LUT P0, RZ, R0, R3, RZ, 0xfc, !PT ;  /* 0x0000000300ff7212 */ /* 0x000fe2000780fcff */
[----:B--2---:R-:W-:-:S05]  /*0240*/  IMAD.WIDE R6, R9, 0x4, R6 ;  /* 0x0000000409067825 */ /* 0x004fca00078e0206 */
[----:B---3--:R0:W-:Y:S07]  /*0250*/  STG.E desc[UR4][R6.64], R5 ;  /* 0x0000000506007986 */ /* 0x0081ee000c101904 */
        /* <DEDUP_REMOVED lines=9> */
.L_x_9:
[----:B------:R-:W0:Y:S01]  /*02f0*/  S2R R0, SR_CgaCtaId ;  /* 0x0000000000007919 */ /* 0x000e220000008800 */
[----:B------:R1:W2:Y:S01]  /*0300*/  LDC.64 R8, c[0x4][R17] ;  /* 0x0100000011087b82 */ /* 0x0002a20000000a00 */
[----:B------:R-:W3:Y:S01]  /*0310*/  LDCU.64 UR4, c[0x4][0x8] ;  /* 0x01000100ff0477ac */ /* 0x000ee20008000a00 */
[----:B------:R-:W-:Y:S01]  /*0320*/  IMAD.MOV.U32 R6, RZ, RZ, R2 ;  /* 0x000000ffff067224 */ /* 0x000fe200078e0002 */
[----:B------:R-:W-:Y:S01]  /*0330*/  MOV R7, R16 ;  /* 0x0000001000077202 */ /* 0x000fe20000000f00 */
[----:B---3--:R-:W-:Y:S01]  /*0340*/  IMAD.U32 R4, RZ, RZ, UR4 ;  /* 0x00000004ff047e24 */ /* 0x008fe2000f8e00ff */
[----:B------:R-:W-:Y:S01]  /*0350*/  MOV R5, UR5 ;  /* 0x0000000500057c02 */ /* 0x000fe20008000f00 */
[----:B0-----:R1:W-:Y:S06]  /*0360*/  STL [R1], R0 ;  /* 0x0000000001007387 */ /* 0x0013ec0000100800 */
[----:B------:R-:W-:-:S07]  /*0370*/  LEPC R20, `(.L_x_10) ;  /* 0x000000001014794e */ /* 0x000fce0000000000 */
[----:B-12---:R-:W-:Y:S05]  /*0380*/  CALL.ABS.NOINC R8 ;  /* 0x0000000008007343 */ /* 0x006fea0003c00000 */
.L_x_10:
[----:B------:R-:W-:-:S05]  /*0390*/  CS2R.32 R0, SR_CgaSize ;  /* 0x0000000000007805 */ /* 0x000fca0000008a00 */
[----:B------:R-:W-:-:S06]  /*03a0*/  IMAD R0, R0, -0xa0, RZ ;  /* 0xffffff6000007824 */ /* 0x000fcc00078e02ff */
[----:B------:R-:W0:Y:S01]  /*03b0*/  LDC R0, c[0x0][R0+0x2cc] ;  /* 0x0000b30000007b82 */ /* 0x000e220000000800 */
[----:B------:R-:W1:Y:S01]  /*03c0*/  LDCU.64 UR4, c[0x4][0x10] ;  /* 0x01000200ff0477ac */ /* 0x000e620008000a00 */
[----:B------:R-:W-:Y:S01]  /*03d0*/  IMAD.MOV.U32 R6, RZ, RZ, R2 ;  /* 0x000000ffff067224 */ /* 0x000fe200078e0002 */
[----:B------:R-:W-:-:S05]  /*03e0*/  MOV R7, R16 ;  /* 0x0000001000077202 */ /* 0x000fca0000000f00 */
[----:B------:R2:W3:Y:S01]  /*03f0*/  LDC.64 R8, c[0x4][R17] ;  /* 0x0100000011087b82 */ /* 0x0004e20000000a00 */
[----:B-1----:R-:W-:Y:S01]  /*0400*/  IMAD.U32 R4, RZ, RZ, UR4 ;  /* 0x00000004ff047e24 */ /* 0x002fe2000f8e00ff */
[----:B------:R-:W-:Y:S01]  /*0410*/  MOV R5, UR5 ;  /* 0x0000000500057c02 */ /* 0x000fe20008000f00 */
[----:B0-----:R2:W-:Y:S06]  /*0420*/  STL [R1], R0 ;  /* 0x0000000001007387 */ /* 0x0015ec0000100800 */
[----:B------:R-:W-:-:S07]  /*0430*/  LEPC R20, `(.L_x_11) ;  /* 0x000000001014794e */ /* 0x000fce0000000000 */
[----:B--23--:R-:W-:Y:S05]  /*0440*/  CALL.ABS.NOINC R8 ;  /* 0x0000000008007343 */ /* 0x00cfea0003c00000 */
.L_x_11:
[----:B------:R-:W-:Y:S05]  /*0450*/  EXIT ;  /* 0x000000000000794d */ /* 0x000fea0003800000 */
.L_x_12:
        /* <DEDUP_REMOVED lines=10> */
.L_x_16:


//--------------------- .text._Z6MatAddPKfS0_Pfi  --------------------------
	.section	.text._Z6MatAddPKfS0_Pfi,"ax",@progbits
	.align	128
        .global         _Z6MatAddPKfS0_Pfi
        .type           _Z6MatAddPKfS0_Pfi,@function
        .size           _Z6MatAddPKfS0_Pfi,(.L_x_17 - _Z6MatAddPKfS0_Pfi)
        .other          _Z6MatAddPKfS0_Pfi,@"STO_CUDA_ENTRY STV_DEFAULT"
_Z6MatAddPKfS0_Pfi:
.text._Z6MatAddPKfS0_Pfi:
        /* <DEDUP_REMOVED lines=16> */
[----:B------:R-:W2:Y:S08]  /*0100*/  LDC.64 R4, c[0x0][0x388] ;  /* 0x0000e200ff047b82 */ /* 0x000eb00000000a00 */
[----:B------:R-:W3:Y:S01]  /*0110*/  LDC.64 R6, c[0x0][0x390] ;  /* 0x0000e400ff067b82 */ /* 0x000ee20000000a00 */
[----:B0-----:R-:W-:-:S06]  /*0120*/  IMAD.WIDE R2, R9, 0x4, R2 ;  /* 0x0000000409027825 */ /* 0x001fcc00078e0202 */
[----:B-1----:R-:W4:Y:S01]  /*0130*/  LDG.E R2, desc[UR4][R2.64] ;  /* 0x0000000402027981 */ /* 0x002f22000c1e1900 */
[----:B--2---:R-:W-:-:S06]  /*0140*/  IMAD.WIDE R4, R9, 0x4, R4 ;  /* 0x0000000409047825 */ /* 0x004fcc00078e0204 */
[----:B------:R-:W4:Y:S01]  /*0150*/  LDG.E R5, desc[UR4][R4.64] ;  /* 0x0000000404057981 */ /* 0x000f22000c1e1900 */
[----:B---3--:R-:W-:-:S04]  /*0160*/  IMAD.WIDE R6, R9, 0x4, R6 ;  /* 0x0000000409067825 */ /* 0x008fc800078e0206 */
[----:B----4-:R-:W-:-:S05]  /*0170*/  FADD R9, R2, R5 ;  /* 0x0000000502097221 */ /* 0x010fca0000000000 */
[----:B------:R-:W-:Y:S01]  /*0180*/  STG.E desc[UR4][R6.64], R9 ;  /* 0x0000000906007986 */ /* 0x000fe2000c101904 */
[----:B------:R-:W-:Y:S05]  /*0190*/  EXIT ;  /* 0x000000000000794d */ /* 0x000fea0003800000 */
.L_x_13:
        /* <DEDUP_REMOVED lines=14> */
.L_x_17:


//--------------------- .nv.global.init           --------------------------
	.section	.nv.global.init,"aw",@progbits
.nv.global.init:
	.type		$str$1,@object
	.size		$str$1,($str$3 - $str$1)
$str$1:
        /*0000*/ 	.byte	0x20, 0x20, 0x43, 0x6c, 0x75, 0x73, 0x74, 0x65, 0x72, 0x20, 0x52, 0x61, 0x6e, 0x6b, 0x3a, 0x20
        /*0010*/ 	.byte	0x25, 0x64, 0x0a, 0x00
	.type		$str$3,@object
	.size		$str$3,($str$2 - $str$3)
$str$3:
        /*0014*/ 	.byte	0x52, 0x75, 0x6e, 0x74, 0x69, 0x6d, 0x65, 0x20, 0x43, 0x6c, 0x75, 0x73, 0x74, 0x65, 0x72, 0x20
        /*0024*/ 	.byte	0x4b, 0x65, 0x72, 0x6e, 0x65, 0x6c, 0x3a, 0x0a, 0x00
	.type		$str$2,@object
	.size		$str$2,($str - $str$2)
$str$2:
        /*002d*/ 	.byte	0x20, 0x20, 0x43, 0x6c, 0x75, 0x73, 0x74, 0x65, 0x72, 0x20, 0x53, 0x69, 0x7a, 0x65, 0x20, 0x28
        /*003d*/ 	.byte	0x42, 0x6c, 0x6f, 0x63, 0x6b, 0x73, 0x29, 0x3a, 0x20, 0x25, 0x64, 0x0a, 0x00
	.type		$str,@object
	.size		$str,(.L_0 - $str)
$str:
        /*004a*/ 	.byte	0x43, 0x6f, 0x6d, 0x70, 0x69, 0x6c, 0x65, 0x2d, 0x54, 0x69, 0x6d, 0x65, 0x20, 0x43, 0x6c, 0x75
        /*005a*/ 	.byte	0x73, 0x74, 0x65, 0x72, 0x20, 0x4b, 0x65, 0x72, 0x6e, 0x65, 0x6c, 0x3a, 0x0a, 0x00
.L_0:


//--------------------- .nv.shared.reserved.0     --------------------------
	.section	.nv.shared.reserved.0,"aw",@nobits
	.weak		__nv_reservedSMEM_offset_0_alias
	.size		__nv_reservedSMEM_offset_0_alias, 0, 64
	.other		__nv_reservedSMEM_offset_0_alias,@"STO_CUDA_RESERVED_SHARED STV_DEFAULT"
__nv_reservedSMEM_offset_0_alias:
	.zero		0
	.zero		64


//--------------------- .nv.constant0._Z25blocks_as_clusters_kernelPKfPfi --------------------------
	.section	.nv.constant0._Z25blocks_as_clusters_kernelPKfPfi,"a",@progbits
	.sectionflags	@""
	.align	4
.nv.constant0._Z25blocks_as_clusters_kernelPKfPfi:
	.zero		916


//--------------------- .nv.constant0._Z22cluster_kernel_runtimePKfPfi --------------------------
	.section	.nv.constant0._Z22cluster_kernel_runtimePKfPfi,"a",@progbits
	.sectionflags	@""
	.align	4
.nv.constant0._Z22cluster_kernel_runtimePKfPfi:
	.zero		916


//--------------------- .nv.constant0._Z27cluster_kernel_compile_timePKfPfi --------------------------
	.section	.nv.constant0._Z27cluster_kernel_compile_timePKfPfi,"a",@progbits
	.sectionflags	@""
	.align	4
.nv.constant0._Z27cluster_kernel_compile_timePKfPfi:
	.zero		916


//--------------------- .nv.constant0._Z6MatAddPKfS0_Pfi --------------------------
	.section	.nv.constant0._Z6MatAddPKfS0_Pfi,"a",@progbits
	.sectionflags	@""
	.align	4
.nv.constant0._Z6MatAddPKfS0_Pfi:
	.zero		924


//--------------------- SYMBOLS --------------------------

	.type		.nv.reservedSmem.offset0,@object
	.size		.nv.reservedSmem.offset0,0x4
	.type		vprintf,@function
